//
// Generated by NVIDIA NVVM Compiler
//
// Compiler Build ID: CL-36424714
// Cuda compilation tools, release 13.0, V13.0.88
// Based on NVVM 20.0.0
//

.version 9.0
.target sm_100
.address_size 64

	// .globl	_Z16print_thread_idxv
.extern .func  (.param .b32 func_retval0) vprintf
(
	.param .b64 vprintf_param_0,
	.param .b64 vprintf_param_1
)
;
.global .align 1 .b8 $str[21] = {84, 104, 114, 101, 97, 100, 32, 40, 37, 100, 44, 32, 37, 100, 44, 32, 37, 100, 41, 10};

.visible .entry _Z16print_thread_idxv()
{
	.local .align 8 .b8 	__local_depot0[16];
	.reg .b64 	%SP;
	.reg .b64 	%SPL;
	.reg .b32 	%r<6>;
	.reg .b64 	%rd<5>;

	mov.u64 	%SPL, __local_depot0;
	cvta.local.u64 	%SP, %SPL;
	add.u64 	%rd1, %SP, 0;
	add.u64 	%rd2, %SPL, 0;
	mov.u32 	%r1, %tid.x;
	mov.u32 	%r2, %tid.y;
	mov.u32 	%r3, %tid.z;
	st.local.v2.u32 	[%rd2], {%r1, %r2};
	st.local.u32 	[%rd2+8], %r3;
	mov.u64 	%rd3, $str;
	cvta.global.u64 	%rd4, %rd3;
	{ // callseq 0, 0
	.param .b64 param0;
	st.param.b64 	[param0], %rd4;
	.param .b64 param1;
	st.param.b64 	[param1], %rd1;
	.param .b32 retval0;
	call.uni (retval0), 
	vprintf, 
	(
	param0, 
	param1
	);
	ld.param.b32 	%r4, [retval0];
	} // callseq 0
	ret;

}


// ===== COMPILED SASS (sm_100) =====

	.target	sm_100

	.elftype	@"ET_EXEC"


//--------------------- .note.nv.tkinfo           --------------------------
	.section	.note.nv.tkinfo,"",@"SHT_NOTE"
	.sectionflags	@"SHF_NOTE_NV_TKINFO"
	.tkinfo
        /*0018*/ 	.word	0x00000002
        /*0030*/ 	.string	""
        /*0030*/ 	.string	"ptxas"
        /*0030*/ 	.string	"Cuda compilation tools, release 13.0, V13.0.88"
        /*0030*/ 	.string	"Build cuda_13.0.r13.0/compiler.36424714_0"
        /*0030*/ 	.string	"-arch sm_100 -m 64 "



//--------------------- .note.nv.cuinfo           --------------------------
	.section	.note.nv.cuinfo,"",@"SHT_NOTE"
	.sectionflags	@"SHF_NOTE_NV_CUINFO"
        /*0018*/ 	.short	0x0002
        /*001a*/ 	.short	0x0064
        /*001c*/ 	.short	0x0082
	.zero		2


//--------------------- .nv.info                  --------------------------
	.section	.nv.info,"",@"SHT_CUDA_INFO"
	.align	4


	//----- nvinfo : EIATTR_REGCOUNT
	.align		4
        /*0000*/ 	.byte	0x04, 0x2f
        /*0002*/ 	.short	(.L_2 - .L_1)
	.align		4
.L_1:
        /*0004*/ 	.word	index@(_Z16print_thread_idxv)
        /*0008*/ 	.word	0x00000018


	//----- nvinfo : EIATTR_FRAME_SIZE
	.align		4
.L_2:
        /*000c*/ 	.byte	0x04, 0x11
        /*000e*/ 	.short	(.L_4 - .L_3)
	.align		4
.L_3:
        /*0010*/ 	.word	index@(_Z16print_thread_idxv)
        /*0014*/ 	.word	0x00000010


	//----- nvinfo : EIATTR_MIN_STACK_SIZE
	.align		4
.L_4:
        /*0018*/ 	.byte	0x04, 0x12
        /*001a*/ 	.short	(.L_6 - .L_5)
	.align		4
.L_5:
        /*001c*/ 	.word	index@(_Z16print_thread_idxv)
        /*0020*/ 	.word	0x00000010
.L_6:


//--------------------- .nv.compat                --------------------------
	.section	.nv.compat,"",@"SHT_CUDA_COMPAT_INFO"
	.align	4
        /*0000*/ 	.byte	0x02, 0x09, 0x00, 0x00, 0x02, 0x02, 0x01, 0x00, 0x02, 0x05, 0x05, 0x00, 0x03, 0x07, 0x01, 0x01
        /*0010*/ 	.byte	0x02, 0x03, 0x00, 0x00, 0x02, 0x06, 0x01, 0x00, 0x04, 0x0b, 0x08, 0x00, 0x09, 0x00, 0x00, 0x00
        /*0020*/ 	.byte	0x00, 0x00, 0x00, 0x00


//--------------------- .nv.info._Z16print_thread_idxv --------------------------
	.section	.nv.info._Z16print_thread_idxv,"",@"SHT_CUDA_INFO"
	.sectionflags	@""
	.align	4


	//----- nvinfo : EIATTR_CUDA_API_VERSION
	.align		4
        /*0000*/ 	.byte	0x04, 0x37
        /*0002*/ 	.short	(.L_8 - .L_7)
.L_7:
        /*0004*/ 	.word	0x00000082


	//----- nvinfo : EIATTR_SPARSE_MMA_MASK
	.align		4
.L_8:
        /*0008*/ 	.byte	0x03, 0x50
        /*000a*/ 	.short	0x0000


	//----- nvinfo : EIATTR_MAXREG_COUNT
	.align		4
        /*000c*/ 	.byte	0x03, 0x1b
        /*000e*/ 	.short	0x00ff


	//----- nvinfo : EIATTR_EXTERNS
	.align		4
        /*0010*/ 	.byte	0x04, 0x0f
        /*0012*/ 	.short	(.L_10 - .L_9)


	//   ....[0]....
	.align		4
.L_9:
        /*0014*/ 	.word	index@(vprintf)


	//----- nvinfo : EIATTR_MERCURY_ISA_VERSION
	.align		4
.L_10:
        /*0018*/ 	.byte	0x03, 0x5f
        /*001a*/ 	.short	0x0101


	//----- nvinfo : EIATTR_VRC_CTA_INIT_COUNT
	.align		4
        /*001c*/ 	.byte	0x02, 0x4a
	.zero		1
	.zero		1


	//----- nvinfo : EIATTR_SYSCALL_OFFSETS
	.align		4
        /*0020*/ 	.byte	0x04, 0x46
        /*0022*/ 	.short	(.L_12 - .L_11)


	//   ....[0]....
.L_11:
        /*0024*/ 	.word	0x00000110


	//----- nvinfo : EIATTR_EXIT_INSTR_OFFSETS
	.align		4
.L_12:
        /*0028*/ 	.byte	0x04, 0x1c
        /*002a*/ 	.short	(.L_14 - .L_13)


	//   ....[0]....
.L_13:
        /*002c*/ 	.word	0x00000120


	//----- nvinfo : EIATTR_SW_WAR
	.align		4
.L_14:
        /*0030*/ 	.byte	0x04, 0x36
        /*0032*/ 	.short	(.L_16 - .L_15)
.L_15:
        /*0034*/ 	.word	0x00000008
.L_16:


//--------------------- .nv.callgraph             --------------------------
	.section	.nv.callgraph,"",@"SHT_CUDA_CALLGRAPH"
	.align	4
	.sectionentsize	8
	.align		4
        /*0000*/ 	.word	0x00000000
	.align		4
        /*0004*/ 	.word	0xffffffff
	.align		4
        /*0008*/ 	.word	index@(_Z16print_thread_idxv)
	.align		4
        /*000c*/ 	.word	index@(vprintf)
	.align		4
        /*0010*/ 	.word	0x00000000
	.align		4
        /*0014*/ 	.word	0xfffffffe
	.align		4
        /*0018*/ 	.word	0x00000000
	.align		4
        /*001c*/ 	.word	0xfffffffd
	.align		4
        /*0020*/ 	.word	0x00000000
	.align		4
        /*0024*/ 	.word	0xfffffffc


//--------------------- .nv.constant4             --------------------------
	.section	.nv.constant4,"a",@progbits
	.align	8
	.align		8
.nv.constant4:
        /*0000*/ 	.dword	vprintf
	.align		8
        /*0008*/ 	.dword	$str


//--------------------- .text._Z16print_thread_idxv --------------------------
	.section	.text._Z16print_thread_idxv,"ax",@progbits
	.align	128
        .global         _Z16print_thread_idxv
        .type           _Z16print_thread_idxv,@function
        .size           _Z16print_thread_idxv,(.L_x_2 - _Z16print_thread_idxv)
        .other          _Z16print_thread_idxv,@"STO_CUDA_ENTRY STV_DEFAULT"
_Z16print_thread_idxv:
.text._Z16print_thread_idxv:
[----:B------:R-:W0:Y:S01]  /*0000*/  LDC R1, c[0x0][0x37c] ;  /* 0x0000df00ff017b82 */ /* 0x000e220000000800 */
[----:B------:R-:W1:Y:S01]  /*0010*/  S2R R8, SR_TID.X ;  /* 0x0000000000087919 */ /* 0x000e620000002100 */
[----:B0-----:R-:W-:Y:S01]  /*0020*/  VIADD R1, R1, 0xfffffff0 ;  /* 0xfffffff001017836 */ /* 0x001fe20000000000 */
[----:B------:R-:W-:Y:S01]  /*0030*/  MOV R0, 0x0 ;  /* 0x0000000000007802 */ /* 0x000fe20000000f00 */
[----:B------:R-:W0:Y:S01]  /*0040*/  LDCU UR4, c[0x0][0x2f8] ;  /* 0x00005f00ff0477ac */ /* 0x000e220008000800 */
[----:B------:R-:W1:Y:S03]  /*0050*/  S2R R9, SR_TID.Y ;  /* 0x0000000000097919 */ /* 0x000e660000002200 */
[----:B------:R2:W3:Y:S01]  /*0060*/  LDC.64 R2, c[0x4][R0] ;  /* 0x0100000000027b82 */ /* 0x0004e20000000a00 */
[----:B------:R-:W4:Y:S01]  /*0070*/  LDCU.64 UR6, c[0x4][0x8] ;  /* 0x01000100ff0677ac */ /* 0x000f220008000a00 */
[----:B------:R-:W5:Y:S01]  /*0080*/  S2R R10, SR_TID.Z ;  /* 0x00000000000a7919 */ /* 0x000f620000002300 */
[----:B------:R-:W2:Y:S01]  /*0090*/  LDCU UR5, c[0x0][0x2fc] ;  /* 0x00005f80ff0577ac */ /* 0x000ea20008000800 */
[----:B0-----:R-:W-:Y:S01]  /*00a0*/  IADD3 R6, P0, PT, R1, UR4, RZ ;  /* 0x0000000401067c10 */ /* 0x001fe2000ff1e0ff */
[----:B----4-:R-:W-:Y:S01]  /*00b0*/  IMAD.U32 R4, RZ, RZ, UR6 ;  /* 0x00000006ff047e24 */ /* 0x010fe2000f8e00ff */
[----:B------:R-:W-:-:S03]  /*00c0*/  MOV R5, UR7 ;  /* 0x0000000700057c02 */ /* 0x000fc60008000f00 */
[----:B--2---:R-:W-:Y:S01]  /*00d0*/  IMAD.X R7, RZ, RZ, UR5, P0 ;  /* 0x00000005ff077e24 */ /* 0x004fe200080e06ff */
[----:B-1----:R0:W-:Y:S04]  /*00e0*/  STL.64 [R1], R8 ;  /* 0x0000000801007387 */ /* 0x0021e80000100a00 */
[----:B-----5:R0:W-:Y:S03]  /*00f0*/  STL [R1+0x8], R10 ;  /* 0x0000080a01007387 */ /* 0x0201e60000100800 */
[----:B------:R-:W-:-:S07]  /*0100*/  LEPC R20, `(.L_x_0) ;  /* 0x000000001014794e */ /* 0x000fce0000000000 */
[----:B0--3--:R-:W-:Y:S05]  /*0110*/  CALL.ABS.NOINC R2 ;  /* 0x0000000002007343 */ /* 0x009fea0003c00000 */
.L_x_0:
[----:B------:R-:W-:Y:S05]  /*0120*/  EXIT ;  /* 0x000000000000794d */ /* 0x000fea0003800000 */
.L_x_1:
[----:B------:R-:W-:-:S00]  /*0130*/  BRA `(.L_x_1) ;  /* 0xfffffffc00fc7947 */ /* 0x000fc0000383ffff */
[----:B------:R-:W-:-:S00]  /*0140*/  NOP ;  /* 0x0000000000007918 */ /* 0x000fc00000000000 */
        /* <DEDUP_REMOVED lines=11> */
.L_x_2:


//--------------------- .nv.global.init           --------------------------
	.section	.nv.global.init,"aw",@progbits
.nv.global.init:
	.type		$str,@object
	.size		$str,(.L_0 - $str)
$str:
        /*0000*/ 	.byte	0x54, 0x68, 0x72, 0x65, 0x61, 0x64, 0x20, 0x28, 0x25, 0x64, 0x2c, 0x20, 0x25, 0x64, 0x2c, 0x20
        /*0010*/ 	.byte	0x25, 0x64, 0x29, 0x0a, 0x00
.L_0:


//--------------------- .nv.shared.reserved.0     --------------------------
	.section	.nv.shared.reserved.0,"aw",@nobits
	.weak		__nv_reservedSMEM_offset_0_alias
	.size		__nv_reservedSMEM_offset_0_alias, 0, 64
	.other		__nv_reservedSMEM_offset_0_alias,@"STO_CUDA_RESERVED_SHARED STV_DEFAULT"
__nv_reservedSMEM_offset_0_alias:
	.zero		0
	.zero		64


//--------------------- .nv.constant0._Z16print_thread_idxv --------------------------
	.section	.nv.constant0._Z16print_thread_idxv,"a",@progbits
	.sectionflags	@""
	.align	4
.nv.constant0._Z16print_thread_idxv:
	.zero		896


//--------------------- SYMBOLS --------------------------

	.type		.nv.reservedSmem.offset0,@object
	.size		.nv.reservedSmem.offset0,0x4
	.type		vprintf,@function
